	.headerflags	@"EF_CUDA_TEXMODE_UNIFIED EF_CUDA_64BIT_ADDRESS EF_CUDA_SM86 EF_CUDA_VIRTUAL_SM(EF_CUDA_SM86)"
	.elftype	@"ET_EXEC"


//--------------------- .nv.info                  --------------------------
	.section	.nv.info,"",@"SHT_CUDA_INFO"
	.align	4


	//----- nvinfo : EIATTR_REGCOUNT
	.align		4
        /*0000*/ 	.byte	0x04, 0x2f
        /*0002*/ 	.short	(.L_2 - .L_1)
	.align		4
.L_1:
        /*0004*/ 	.word	index@(triton_red_fused__to_copy_add_amax_amin_clamp_gelu_mul_reciprocal_13)
        /*0008*/ 	.word	0x00000023


	//----- nvinfo : EIATTR_MIN_STACK_SIZE
	.align		4
.L_2:
        /*000c*/ 	.byte	0x04, 0x12
        /*000e*/ 	.short	(.L_4 - .L_3)
	.align		4
.L_3:
        /*0010*/ 	.word	index@(triton_red_fused__to_copy_add_amax_amin_clamp_gelu_mul_reciprocal_13)
        /*0014*/ 	.word	0x00000000


	//----- nvinfo : EIATTR_FRAME_SIZE
	.align		4
.L_4:
        /*0018*/ 	.byte	0x04, 0x11
        /*001a*/ 	.short	(.L_6 - .L_5)
	.align		4
.L_5:
        /*001c*/ 	.word	index@(triton_red_fused__to_copy_add_amax_amin_clamp_gelu_mul_reciprocal_13)
        /*0020*/ 	.word	0x00000000


	//----- nvinfo : EIATTR_MIN_STACK_SIZE
	.align		4
.L_6:
        /*0024*/ 	.byte	0x04, 0x12
        /*0026*/ 	.short	(.L_8 - .L_7)
	.align		4
.L_7:
        /*0028*/ 	.word	index@(triton_red_fused__to_copy_add_amax_amin_clamp_gelu_mul_reciprocal_13)
        /*002c*/ 	.word	0x00000000
.L_8:


//--------------------- .nv.info.triton_red_fused__to_copy_add_amax_amin_clamp_gelu_mul_reciprocal_13 --------------------------
	.section	.nv.info.triton_red_fused__to_copy_add_amax_amin_clamp_gelu_mul_reciprocal_13,"",@"SHT_CUDA_INFO"
	.sectionflags	@""
	.align	4


	//----- nvinfo : EIATTR_CUDA_API_VERSION
	.align		4
        /*0000*/ 	.byte	0x04, 0x37
        /*0002*/ 	.short	(.L_10 - .L_9)
.L_9:
        /*0004*/ 	.word	0x0000007c


	//----- nvinfo : EIATTR_SW2861232_WAR
	.align		4
.L_10:
        /*0008*/ 	.byte	0x01, 0x35
	.zero		2


	//----- nvinfo : EIATTR_PARAM_CBANK
	.align		4
        /*000c*/ 	.byte	0x04, 0x0a
        /*000e*/ 	.short	(.L_12 - .L_11)
	.align		4
.L_11:
        /*0010*/ 	.word	index@(.nv.constant0.triton_red_fused__to_copy_add_amax_amin_clamp_gelu_mul_reciprocal_13)
        /*0014*/ 	.short	0x0160
        /*0016*/ 	.short	0x0058


	//----- nvinfo : EIATTR_CBANK_PARAM_SIZE
	.align		4
.L_12:
        /*0018*/ 	.byte	0x03, 0x19
        /*001a*/ 	.short	0x0058


	//----- nvinfo : EIATTR_KPARAM_INFO
	.align		4
        /*001c*/ 	.byte	0x04, 0x17
        /*001e*/ 	.short	(.L_14 - .L_13)
.L_13:
        /*0020*/ 	.word	0x00000000
        /*0024*/ 	.short	0x000b
        /*0026*/ 	.short	0x0050
        /*0028*/ 	.byte	0x00, 0xf4, 0x21, 0x00


	//----- nvinfo : EIATTR_KPARAM_INFO
	.align		4
.L_14:
        /*002c*/ 	.byte	0x04, 0x17
        /*002e*/ 	.short	(.L_16 - .L_15)
.L_15:
        /*0030*/ 	.word	0x00000000
        /*0034*/ 	.short	0x000a
        /*0036*/ 	.short	0x004c
        /*0038*/ 	.byte	0x00, 0xf0, 0x11, 0x00


	//----- nvinfo : EIATTR_KPARAM_INFO
	.align		4
.L_16:
        /*003c*/ 	.byte	0x04, 0x17
        /*003e*/ 	.short	(.L_18 - .L_17)
.L_17:
        /*0040*/ 	.word	0x00000000
        /*0044*/ 	.short	0x0009
        /*0046*/ 	.short	0x0048
        /*0048*/ 	.byte	0x00, 0xf0, 0x11, 0x00


	//----- nvinfo : EIATTR_KPARAM_INFO
	.align		4
.L_18:
        /*004c*/ 	.byte	0x04, 0x17
        /*004e*/ 	.short	(.L_20 - .L_19)
.L_19:
        /*0050*/ 	.word	0x00000000
        /*0054*/ 	.short	0x0008
        /*0056*/ 	.short	0x0040
        /*0058*/ 	.byte	0x00, 0xf4, 0x21, 0x00


	//----- nvinfo : EIATTR_KPARAM_INFO
	.align		4
.L_20:
        /*005c*/ 	.byte	0x04, 0x17
        /*005e*/ 	.short	(.L_22 - .L_21)
.L_21:
        /*0060*/ 	.word	0x00000000
        /*0064*/ 	.short	0x0007
        /*0066*/ 	.short	0x0038
        /*0068*/ 	.byte	0x00, 0xf4, 0x21, 0x00


	//----- nvinfo : EIATTR_KPARAM_INFO
	.align		4
.L_22:
        /*006c*/ 	.byte	0x04, 0x17
        /*006e*/ 	.short	(.L_24 - .L_23)
.L_23:
        /*0070*/ 	.word	0x00000000
        /*0074*/ 	.short	0x0006
        /*0076*/ 	.short	0x0030
        /*0078*/ 	.byte	0x00, 0xf4, 0x21, 0x00


	//----- nvinfo : EIATTR_KPARAM_INFO
	.align		4
.L_24:
        /*007c*/ 	.byte	0x04, 0x17
        /*007e*/ 	.short	(.L_26 - .L_25)
.L_25:
        /*0080*/ 	.word	0x00000000
        /*0084*/ 	.short	0x0005
        /*0086*/ 	.short	0x0028
        /*0088*/ 	.byte	0x00, 0xf4, 0x21, 0x00


	//----- nvinfo : EIATTR_KPARAM_INFO
	.align		4
.L_26:
        /*008c*/ 	.byte	0x04, 0x17
        /*008e*/ 	.short	(.L_28 - .L_27)
.L_27:
        /*0090*/ 	.word	0x00000000
        /*0094*/ 	.short	0x0004
        /*0096*/ 	.short	0x0020
        /*0098*/ 	.byte	0x00, 0xf4, 0x21, 0x00


	//----- nvinfo : EIATTR_KPARAM_INFO
	.align		4
.L_28:
        /*009c*/ 	.byte	0x04, 0x17
        /*009e*/ 	.short	(.L_30 - .L_29)
.L_29:
        /*00a0*/ 	.word	0x00000000
        /*00a4*/ 	.short	0x0003
        /*00a6*/ 	.short	0x0018
        /*00a8*/ 	.byte	0x00, 0xf4, 0x21, 0x00


	//----- nvinfo : EIATTR_KPARAM_INFO
	.align		4
.L_30:
        /*00ac*/ 	.byte	0x04, 0x17
        /*00ae*/ 	.short	(.L_32 - .L_31)
.L_31:
        /*00b0*/ 	.word	0x00000000
        /*00b4*/ 	.short	0x0002
        /*00b6*/ 	.short	0x0010
        /*00b8*/ 	.byte	0x00, 0xf4, 0x21, 0x00


	//----- nvinfo : EIATTR_KPARAM_INFO
	.align		4
.L_32:
        /*00bc*/ 	.byte	0x04, 0x17
        /*00be*/ 	.short	(.L_34 - .L_33)
.L_33:
        /*00c0*/ 	.word	0x00000000
        /*00c4*/ 	.short	0x0001
        /*00c6*/ 	.short	0x0008
        /*00c8*/ 	.byte	0x00, 0xf4, 0x21, 0x00


	//----- nvinfo : EIATTR_KPARAM_INFO
	.align		4
.L_34:
        /*00cc*/ 	.byte	0x04, 0x17
        /*00ce*/ 	.short	(.L_36 - .L_35)
.L_35:
        /*00d0*/ 	.word	0x00000000
        /*00d4*/ 	.short	0x0000
        /*00d6*/ 	.short	0x0000
        /*00d8*/ 	.byte	0x00, 0xf4, 0x21, 0x00


	//----- nvinfo : EIATTR_MAXREG_COUNT
	.align		4
.L_36:
        /*00dc*/ 	.byte	0x03, 0x1b
        /*00de*/ 	.short	0x00ff


	//----- nvinfo : EIATTR_COOP_GROUP_MASK_REGIDS
	.align		4
        /*00e0*/ 	.byte	0x04, 0x29
        /*00e2*/ 	.short	(.L_38 - .L_37)


	//   ....[0]....
.L_37:
        /*00e4*/ 	.word	0xffffffff


	//   ....[1]....
        /*00e8*/ 	.word	0xffffffff


	//----- nvinfo : EIATTR_COOP_GROUP_INSTR_OFFSETS
	.align		4
.L_38:
        /*00ec*/ 	.byte	0x04, 0x28
        /*00ee*/ 	.short	(.L_40 - .L_39)


	//   ....[0]....
.L_39:
        /*00f0*/ 	.word	0x000010d0


	//   ....[1]....
        /*00f4*/ 	.word	0x00001110


	//----- nvinfo : EIATTR_EXIT_INSTR_OFFSETS
	.align		4
.L_40:
        /*00f8*/ 	.byte	0x04, 0x1c
        /*00fa*/ 	.short	(.L_42 - .L_41)


	//   ....[0]....
.L_41:
        /*00fc*/ 	.word	0x00001ec0


	//----- nvinfo : EIATTR_REQNTID
	.align		4
.L_42:
        /*0100*/ 	.byte	0x04, 0x10
        /*0102*/ 	.short	(.L_44 - .L_43)
.L_43:
        /*0104*/ 	.word	0x00000080
        /*0108*/ 	.word	0x00000001
        /*010c*/ 	.word	0x00000001


	//----- nvinfo : EIATTR_CRS_STACK_SIZE
	.align		4
.L_44:
        /*0110*/ 	.byte	0x04, 0x1e
        /*0112*/ 	.short	(.L_46 - .L_45)
.L_45:
        /*0114*/ 	.word	0x00000000
.L_46:


//--------------------- .nv.callgraph             --------------------------
	.section	.nv.callgraph,"",@"SHT_CUDA_CALLGRAPH"
	.align	4
	.sectionentsize	8
	.align		4
        /*0000*/ 	.word	0x00000000
	.align		4
        /*0004*/ 	.word	0xffffffff
	.align		4
        /*0008*/ 	.word	0x00000000
	.align		4
        /*000c*/ 	.word	0xfffffffe
	.align		4
        /*0010*/ 	.word	0x00000000
	.align		4
        /*0014*/ 	.word	0xfffffffd
	.align		4
        /*0018*/ 	.word	0x00000000
	.align		4
        /*001c*/ 	.word	0xfffffffc


//--------------------- .nv.rel.action            --------------------------
	.section	.nv.rel.action,"",@"SHT_CUDA_RELOCINFO"
	.align	8
	.sectionentsize	8
        /*0000*/ 	.byte	0x73, 0x00, 0x00, 0x00, 0x00, 0x00, 0x00, 0x00, 0x00, 0x00, 0x00, 0x11, 0x25, 0x00, 0x05, 0x36


//--------------------- .nv.constant4             --------------------------
	.section	.nv.constant4,"a",@progbits
	.align	8
	.align		8
.nv.constant4:
        /*0000*/ 	.dword	_$_str


//--------------------- .nv.constant0.triton_red_fused__to_copy_add_amax_amin_clamp_gelu_mul_reciprocal_13 --------------------------
	.section	.nv.constant0.triton_red_fused__to_copy_add_amax_amin_clamp_gelu_mul_reciprocal_13,"a",@progbits
	.sectionflags	@""
	.align	4
.nv.constant0.triton_red_fused__to_copy_add_amax_amin_clamp_gelu_mul_reciprocal_13:
	.zero		440


//--------------------- .text.triton_red_fused__to_copy_add_amax_amin_clamp_gelu_mul_reciprocal_13 --------------------------
	.section	.text.triton_red_fused__to_copy_add_amax_amin_clamp_gelu_mul_reciprocal_13,"ax",@progbits
	.sectionflags	@"SHF_BARRIERS=1"
	.sectioninfo	@"SHI_REGISTERS=35"
	.align	128
        .global         triton_red_fused__to_copy_add_amax_amin_clamp_gelu_mul_reciprocal_13
        .type           triton_red_fused__to_copy_add_amax_amin_clamp_gelu_mul_reciprocal_13,@function
        .size           triton_red_fused__to_copy_add_amax_amin_clamp_gelu_mul_reciprocal_13,(.L_x_27 - triton_red_fused__to_copy_add_amax_amin_clamp_gelu_mul_reciprocal_13)
        .other          triton_red_fused__to_copy_add_amax_amin_clamp_gelu_mul_reciprocal_13,@"STO_CUDA_ENTRY STV_DEFAULT"
triton_red_fused__to_copy_add_amax_amin_clamp_gelu_mul_reciprocal_13:
.text.triton_red_fused__to_copy_add_amax_amin_clamp_gelu_mul_reciprocal_13:
[----:B------:R-:W-:Y:S02]  /*0000*/  IMAD.MOV.U32 R1, RZ, RZ, c[0x0][0x28] ;  /* 0x00000a00ff017624 */ /* 0x000fe400078e00ff */
[----:B------:R-:W0:Y:S01]  /*0010*/  S2R R9, SR_TID.X ;  /* 0x0000000000097919 */ /* 0x000e220000002100 */
[----:B------:R-:W1:Y:S01]  /*0020*/  S2UR UR4, SR_CTAID.X ;  /* 0x00000000000479c3 */ /* 0x000e620000002500 */
[----:B------:R-:W-:Y:S01]  /*0030*/  IMAD.MOV.U32 R5, RZ, RZ, 0x2 ;  /* 0x00000002ff057424 */ /* 0x000fe200078e00ff */
[----:B------:R-:W-:Y:S01]  /*0040*/  PRMT R6, RZ, 0x7610, R6 ;  /* 0x00007610ff067816 */ /* 0x000fe20000000006 */
[----:B------:R-:W-:Y:S01]  /*0050*/  ULDC.64 UR6, c[0x0][0x118] ;  /* 0x0000460000067ab9 */ /* 0x000fe20000000a00 */
[----:B0-----:R-:W-:Y:S01]  /*0060*/  SHF.R.U32.HI R0, RZ, 0x1, R9 ;  /* 0x00000001ff007819 */ /* 0x001fe20000011609 */
[----:B-1----:R-:W-:-:S03]  /*0070*/  USHF.L.U32 UR4, UR4, 0x6, URZ ;  /* 0x0000000604047899 */ /* 0x002fc6000800063f */
[----:B------:R-:W-:-:S04]  /*0080*/  SGXT.U32 R0, R0, 0x6 ;  /* 0x000000060000781a */ /* 0x000fc80000000000 */
[----:B------:R-:W-:-:S04]  /*0090*/  LOP3.LUT R4, R0, UR4, RZ, 0xfc, !PT ;  /* 0x0000000400047c12 */ /* 0x000fc8000f8efcff */
[C---:B------:R-:W-:Y:S01]  /*00a0*/  ISETP.GE.AND P1, PT, R4.reuse, 0x200, PT ;  /* 0x000002000400780c */ /* 0x040fe20003f26270 */
[----:B------:R-:W-:Y:S01]  /*00b0*/  IMAD.WIDE R2, R4, R5, c[0x0][0x168] ;  /* 0x00005a0004027625 */ /* 0x000fe200078e0205 */
[----:B------:R-:W-:-:S11]  /*00c0*/  PRMT R7, RZ, 0x7610, R7 ;  /* 0x00007610ff077816 */ /* 0x000fd60000000007 */
[----:B------:R0:W2:Y:S01]  /*00d0*/  @!P1 LDG.E.EL.U16 R6, [R2.64] ;  /* 0x0000000602069981 */ /* 0x0000a2000c2e1500 */
[----:B------:R-:W-:-:S05]  /*00e0*/  IMAD.WIDE R4, R4, R5, c[0x0][0x170] ;  /* 0x00005c0004047625 */ /* 0x000fca00078e0205 */
[----:B------:R-:W3:Y:S01]  /*00f0*/  @!P1 LDG.E.EL.U16 R7, [R4.64] ;  /* 0x0000000604079981 */ /* 0x000ee2000c2e1500 */
[C---:B------:R-:W-:Y:S01]  /*0100*/  LOP3.LUT R12, R9.reuse, 0x1, RZ, 0xc0, !PT ;  /* 0x00000001090c7812 */ /* 0x040fe200078ec0ff */
[----:B------:R-:W-:Y:S01]  /*0110*/  IMAD.MOV.U32 R13, RZ, RZ, 0x8 ;  /* 0x00000008ff0d7424 */ /* 0x000fe200078e00ff */
[----:B------:R-:W-:Y:S01]  /*0120*/  MOV R19, 0x7f800000 ;  /* 0x7f80000000137802 */ /* 0x000fe20000000f00 */
[----:B------:R-:W1:Y:S01]  /*0130*/  S2R R11, SR_CTAID.X ;  /* 0x00000000000b7919 */ /* 0x000e620000002500 */
[----:B0-----:R-:W-:Y:S01]  /*0140*/  IMAD.SHL.U32 R2, R9, 0x4, RZ ;  /* 0x0000000409027824 */ /* 0x001fe200078e00ff */
[----:B------:R-:W-:Y:S01]  /*0150*/  MOV R17, 0xff800000 ;  /* 0xff80000000117802 */ /* 0x000fe20000000f00 */
[-C--:B------:R-:W-:Y:S01]  /*0160*/  IMAD.WIDE.U32 R14, R12, R13.reuse, c[0x0][0x180] ;  /* 0x000060000c0e7625 */ /* 0x080fe200078e000d */
[----:B------:R-:W-:Y:S02]  /*0170*/  UMOV UR5, 0xfffffff8 ;  /* 0xfffffff800057882 */ /* 0x000fe40000000000 */
[----:B------:R-:W-:Y:S01]  /*0180*/  LOP3.LUT R2, R2, 0x4, RZ, 0xc0, !PT ;  /* 0x0000000402027812 */ /* 0x000fe200078ec0ff */
[----:B------:R-:W-:Y:S01]  /*0190*/  IMAD.WIDE.U32 R12, R12, R13, c[0x0][0x178] ;  /* 0x00005e000c0c7625 */ /* 0x000fe200078e000d */
[----:B------:R-:W-:-:S03]  /*01a0*/  UMOV UR8, 0xffffffff ;  /* 0xffffffff00087882 */ /* 0x000fc60000000000 */
[----:B------:R-:W-:Y:S02]  /*01b0*/  IMAD.MOV.U32 R21, RZ, RZ, -0x800000 ;  /* 0xff800000ff157424 */ /* 0x000fe400078e00ff */
[----:B------:R-:W-:Y:S02]  /*01c0*/  IMAD.MOV.U32 R20, RZ, RZ, 0x7f800000 ;  /* 0x7f800000ff147424 */ /* 0x000fe400078e00ff */
[----:B------:R-:W-:Y:S02]  /*01d0*/  IMAD.MOV.U32 R18, RZ, RZ, 0x7f800000 ;  /* 0x7f800000ff127424 */ /* 0x000fe400078e00ff */
[----:B------:R-:W-:Y:S02]  /*01e0*/  IMAD.MOV.U32 R24, RZ, RZ, 0x7f800000 ;  /* 0x7f800000ff187424 */ /* 0x000fe400078e00ff */
[----:B------:R-:W-:Y:S02]  /*01f0*/  IMAD.MOV.U32 R23, RZ, RZ, -0x800000 ;  /* 0xff800000ff177424 */ /* 0x000fe400078e00ff */
[----:B------:R-:W-:Y:S01]  /*0200*/  IMAD.MOV.U32 R22, RZ, RZ, -0x800000 ;  /* 0xff800000ff167424 */ /* 0x000fe200078e00ff */
[----:B-1----:R-:W-:-:S05]  /*0210*/  LEA R3, R11, R0, 0x6 ;  /* 0x000000000b037211 */ /* 0x002fca00078e30ff */
[----:B------:R-:W-:Y:S01]  /*0220*/  IMAD R10, R3, 0x3000, R2 ;  /* 0x00003000030a7824 */ /* 0x000fe200078e0202 */
[----:B--2---:R-:W-:-:S04]  /*0230*/  SHF.L.U32 R8, R6, 0x10, RZ ;  /* 0x0000001006087819 */ /* 0x004fc800000006ff */
[----:B------:R-:W-:Y:S01]  /*0240*/  FSETP.GE.AND P0, PT, R8, RZ, PT ;  /* 0x000000ff0800720b */ /* 0x000fe20003f06000 */
[----:B---3--:R-:W-:-:S03]  /*0250*/  IMAD.U32 R8, R7, 0x10000, RZ ;  /* 0x0001000007087824 */ /* 0x008fc600078e00ff */
[----:B------:R-:W-:Y:S02]  /*0260*/  SEL R6, R6, RZ, !P0 ;  /* 0x000000ff06067207 */ /* 0x000fe40004000000 */
[----:B------:R-:W-:-:S03]  /*0270*/  FSETP.GTU.AND P0, PT, R8, RZ, PT ;  /* 0x000000ff0800720b */ /* 0x000fc60003f0c000 */
[----:B------:R-:W-:Y:S01]  /*0280*/  IMAD.U32 R6, R6, 0x10000, RZ ;  /* 0x0001000006067824 */ /* 0x000fe200078e00ff */
[----:B------:R-:W-:-:S03]  /*0290*/  SEL R7, R7, RZ, P0 ;  /* 0x000000ff07077207 */ /* 0x000fc60000000000 */
[----:B------:R-:W-:Y:S01]  /*02a0*/  FADD R6, RZ, -R6 ;  /* 0x80000006ff067221 */ /* 0x000fe20000000000 */
[----:B------:R-:W-:-:S04]  /*02b0*/  SHF.L.U32 R7, R7, 0x10, RZ ;  /* 0x0000001007077819 */ /* 0x000fc800000006ff */
[C---:B------:R-:W-:Y:S02]  /*02c0*/  FSETP.NAN.AND P2, PT, R6.reuse, R6, PT ;  /* 0x000000060600720b */ /* 0x040fe40003f48000 */
[----:B------:R-:W-:-:S11]  /*02d0*/  FSETP.GT.AND P0, PT, R6, R7, PT ;  /* 0x000000070600720b */ /* 0x000fd60003f04000 */
[----:B------:R-:W-:-:S05]  /*02e0*/  @!P2 FSEL R6, R6, R7, P0 ;  /* 0x000000070606a208 */ /* 0x000fca0000000000 */
[----:B------:R-:W-:-:S05]  /*02f0*/  FMUL R16, R6, 0.0078740157186985015869 ;  /* 0x3c01020406107820 */ /* 0x000fca0000400000 */
[C---:B------:R-:W-:Y:S02]  /*0300*/  FSETP.GT.AND P0, PT, R16.reuse, 9.9999997473787516356e-06, PT ;  /* 0x3727c5ac1000780b */ /* 0x040fe40003f04000 */
[----:B------:R-:W-:-:S11]  /*0310*/  FSETP.NAN.AND P2, PT, R16, R16, PT ;  /* 0x000000101000720b */ /* 0x000fd60003f48000 */
[----:B------:R-:W-:Y:S02]  /*0320*/  @!P0 FSEL R16, R16, 9.9999997473787516356e-06, P2 ;  /* 0x3727c5ac10108808 */ /* 0x000fe40001000000 */
.L_x_12:
[----:B------:R-:W-:Y:S01]  /*0330*/  MOV R11, UR5 ;  /* 0x00000005000b7c02 */ /* 0x000fe20008000f00 */
[----:B------:R-:W-:Y:S01]  /*0340*/  IMAD.MOV.U32 R26, RZ, RZ, 0x4 ;  /* 0x00000004ff1a7424 */ /* 0x000fe200078e00ff */
[----:B------:R-:W-:Y:S01]  /*0350*/  CS2R R4, SRZ ;  /* 0x0000000000047805 */ /* 0x000fe2000001ff00 */
[----:B------:R-:W-:Y:S01]  /*0360*/  CS2R R6, SRZ ;  /* 0x0000000000067805 */ /* 0x000fe2000001ff00 */
[----:B------:R-:W-:Y:S01]  /*0370*/  IADD3 R11, R10, 0x8, R11 ;  /* 0x000000080a0b7810 */ /* 0x000fe20007ffe00b */
[----:B------:R-:W2:Y:S04]  /*0380*/  LDG.E.EL.64 R8, [R14.64] ;  /* 0x000000060e087981 */ /* 0x000ea8000c2e1b00 */
[----:B------:R-:W-:Y:S01]  /*0390*/  IMAD.WIDE R26, R11, R26, c[0x0][0x160] ;  /* 0x000058000b1a7625 */ /* 0x000fe200078e021a */
[----:B------:R-:W3:Y:S04]  /*03a0*/  LDG.E.EL.64 R2, [R12.64] ;  /* 0x000000060c027981 */ /* 0x000ee8000c2e1b00 */
[----:B------:R-:W4:Y:S01]  /*03b0*/  @!P1 LDG.E.EF.128 R4, [R26.64] ;  /* 0x000000061a049981 */ /* 0x000f22000c0e1d00 */
[----:B------:R-:W-:-:S04]  /*03c0*/  UIADD3 UR5, UP0, UR5, 0x8, URZ ;  /* 0x0000000805057890 */ /* 0x000fc8000ff1e03f */
[----:B------:R-:W-:Y:S02]  /*03d0*/  UIADD3.X UR8, URZ, UR8, URZ, UP0, !UPT ;  /* 0x000000083f087290 */ /* 0x000fe400087fe43f */
[----:B------:R-:W-:Y:S01]  /*03e0*/  UISETP.GE.U32.AND UP0, UPT, UR5, 0x2ff8, UPT ;  /* 0x00002ff80500788c */ /* 0x000fe2000bf06070 */
[----:B------:R-:W-:Y:S03]  /*03f0*/  BSSY B0, `(.L_x_0) ;  /* 0x0000021000007945 */ /* 0x000fe60003800000 */
[----:B------:R-:W-:Y:S01]  /*0400*/  UISETP.GE.U32.AND.EX UP0, UPT, UR8, URZ, UPT, UP0 ;  /* 0x0000003f0800728c */ /* 0x000fe2000bf06100 */
[----:B--2---:R-:W-:Y:S02]  /*0410*/  SHF.L.U32 R25, R8, 0x10, RZ ;  /* 0x0000001008197819 */ /* 0x004fe400000006ff */
[----:B----4-:R-:W-:Y:S01]  /*0420*/  I2FP.F32.S32 R29, R4 ;  /* 0x00000004001d7245 */ /* 0x010fe20000201400 */
[----:B---3--:R-:W-:-:S04]  /*0430*/  IMAD.U32 R4, R2, 0x10000, RZ ;  /* 0x0001000002047824 */ /* 0x008fc800078e00ff */
[----:B------:R-:W-:-:S04]  /*0440*/  FMUL R29, R16, R29 ;  /* 0x0000001d101d7220 */ /* 0x000fc80000400000 */
[----:B------:R-:W-:-:S04]  /*0450*/  FFMA R4, R4, R29, R25 ;  /* 0x0000001d04047223 */ /* 0x000fc80000000019 */
[----:B------:R-:W-:-:S04]  /*0460*/  FMUL R25, R4, R4 ;  /* 0x0000000404197220 */ /* 0x000fc80000400000 */
[----:B------:R-:W-:-:S04]  /*0470*/  FMUL R25, R4, R25 ;  /* 0x0000001904197220 */ /* 0x000fc80000400000 */
[----:B------:R-:W-:-:S04]  /*0480*/  FFMA R25, R25, 0.044714998453855514526, R4 ;  /* 0x3d37271319197823 */ /* 0x000fc80000000004 */
[----:B------:R-:W-:-:S04]  /*0490*/  FMUL R25, R25, 0.79788458347320556641 ;  /* 0x3f4c422a19197820 */ /* 0x000fc80000400000 */
[----:B------:R-:W-:-:S05]  /*04a0*/  FADD.FTZ R28, |R25|, -RZ ;  /* 0x800000ff191c7221 */ /* 0x000fca0000010200 */
[----:B------:R-:W-:Y:S02]  /*04b0*/  FSETP.GE.AND P0, PT, R28, 0.60000002384185791016, PT ;  /* 0x3f19999a1c00780b */ /* 0x000fe40003f06000 */
[----:B------:R-:W-:Y:S02]  /*04c0*/  PRMT R26, R2, 0x7632, R26 ;  /* 0x00007632021a7816 */ /* 0x000fe4000000001a */
[----:B------:R-:W-:-:S09]  /*04d0*/  PRMT R8, R8, 0x7632, R8 ;  /* 0x0000763208087816 */ /* 0x000fd20000000008 */
[----:B------:R-:W-:Y:S05]  /*04e0*/  @!P0 BRA `(.L_x_1) ;  /* 0x000000a000008947 */ /* 0x000fea0003800000 */
[C---:B------:R-:W-:Y:S01]  /*04f0*/  FMUL R0, R28.reuse, 2.8853900432586669922 ;  /* 0x4038aa3b1c007820 */ /* 0x040fe20000400000 */
[----:B------:R-:W-:Y:S01]  /*0500*/  IMAD.MOV.U32 R2, RZ, RZ, 0x3f800000 ;  /* 0x3f800000ff027424 */ /* 0x000fe200078e00ff */
[----:B------:R-:W-:-:S04]  /*0510*/  FSETP.GE.AND P0, PT, R28, 9.010913848876953125, PT ;  /* 0x41102cb41c00780b */ /* 0x000fc80003f06000 */
[----:B------:R-:W0:Y:S02]  /*0520*/  MUFU.EX2 R0, R0 ;  /* 0x0000000000007308 */ /* 0x000e240000000800 */
[----:B0-----:R-:W-:-:S06]  /*0530*/  FADD R27, R0, 1 ;  /* 0x3f800000001b7421 */ /* 0x001fcc0000000000 */
[----:B------:R-:W0:Y:S02]  /*0540*/  MUFU.RCP R27, R27 ;  /* 0x0000001b001b7308 */ /* 0x000e240000001000 */
[----:B0-----:R-:W-:-:S05]  /*0550*/  FFMA.FTZ R2, R27, -2, R2 ;  /* 0xc00000001b027823 */ /* 0x001fca0000010002 */
[----:B------:R-:W-:-:S04]  /*0560*/  FSEL R2, R2, 1, !P0 ;  /* 0x3f80000002027808 */ /* 0x000fc80004000000 */
[----:B------:R-:W-:Y:S01]  /*0570*/  LOP3.LUT R2, R2, 0x80000000, R25, 0xf8, !PT ;  /* 0x8000000002027812 */ /* 0x000fe200078ef819 */
[----:B------:R-:W-:Y:S05]  /*0580*/  BRA `(.L_x_2) ;  /* 0x0000007000007947 */ /* 0x000fea0003800000 */
.L_x_1:
[----:B------:R-:W-:Y:S01]  /*0590*/  IMAD.MOV.U32 R0, RZ, RZ, 0x3c80f082 ;  /* 0x3c80f082ff007424 */ /* 0x000fe200078e00ff */
[----:B------:R-:W-:-:S04]  /*05a0*/  FMUL R27, R25, R25 ;  /* 0x00000019191b7220 */ /* 0x000fc80000400000 */
[----:B------:R-:W-:-:S04]  /*05b0*/  FFMA.FTZ R0, R27, R0, -0.052303962409496307373 ;  /* 0xbd563cae1b007423 */ /* 0x000fc80000010000 */
[----:B------:R-:W-:-:S04]  /*05c0*/  FFMA.FTZ R0, R27, R0, 0.1331529766321182251 ;  /* 0x3e0859411b007423 */ /* 0x000fc80000010000 */
[----:B------:R-:W-:-:S04]  /*05d0*/  FFMA.FTZ R0, R27, R0, -0.33332768082618713379 ;  /* 0xbeaaa9ed1b007423 */ /* 0x000fc80000010000 */
[----:B------:R-:W-:-:S04]  /*05e0*/  FFMA.FTZ R0, R27, R0, RZ ;  /* 0x000000001b007223 */ /* 0x000fc800000100ff */
[----:B------:R-:W-:Y:S02]  /*05f0*/  FFMA.FTZ R2, R25, R0, R25 ;  /* 0x0000000019027223 */ /* 0x000fe40000010019 */
.L_x_2:
[----:B------:R-:W-:Y:S05]  /*0600*/  BSYNC B0 ;  /* 0x0000000000007941 */ /* 0x000fea0003800000 */
.L_x_0:
[----:B------:R-:W-:Y:S01]  /*0610*/  I2FP.F32.S32 R25, R5 ;  /* 0x0000000500197245 */ /* 0x000fe20000201400 */
[----:B------:R-:W-:Y:S01]  /*0620*/  IMAD.U32 R8, R8, 0x10000, RZ ;  /* 0x0001000008087824 */ /* 0x000fe200078e00ff */
[----:B------:R-:W-:Y:S01]  /*0630*/  SHF.L.U32 R5, R26, 0x10, RZ ;  /* 0x000000101a057819 */ /* 0x000fe200000006ff */
[----:B------:R-:W-:Y:S01]  /*0640*/  BSSY B0, `(.L_x_3) ;  /* 0x000002c000007945 */ /* 0x000fe20003800000 */
[----:B------:R-:W-:Y:S01]  /*0650*/  I2FP.F32.S32 R27, R7 ;  /* 0x00000007001b7245 */ /* 0x000fe20000201400 */
[C---:B------:R-:W-:Y:S01]  /*0660*/  FMUL R25, R16.reuse, R25 ;  /* 0x0000001910197220 */ /* 0x040fe20000400000 */
[C---:B------:R-:W-:Y:S02]  /*0670*/  PRMT R7, R9.reuse, 0x7632, R7 ;  /* 0x0000763209077816 */ /* 0x040fe40000000007 */
[----:B------:R-:W-:Y:S01]  /*0680*/  SHF.L.U32 R9, R9, 0x10, RZ ;  /* 0x0000001009097819 */ /* 0x000fe200000006ff */
[----:B------:R-:W-:Y:S01]  /*0690*/  FFMA R5, R5, R25, R8 ;  /* 0x0000001905057223 */ /* 0x000fe20000000008 */
[----:B------:R-:W-:Y:S01]  /*06a0*/  I2FP.F32.S32 R25, R6 ;  /* 0x0000000600197245 */ /* 0x000fe20000201400 */
[----:B------:R-:W-:Y:S01]  /*06b0*/  IMAD.U32 R6, R3, 0x10000, RZ ;  /* 0x0001000003067824 */ /* 0x000fe200078e00ff */
[C---:B------:R-:W-:Y:S01]  /*06c0*/  FMUL R27, R16.reuse, R27 ;  /* 0x0000001b101b7220 */ /* 0x040fe20000400000 */
[----:B------:R-:W-:Y:S01]  /*06d0*/  FMUL R0, R5, R5 ;  /* 0x0000000505007220 */ /* 0x000fe20000400000 */
[----:B------:R-:W-:Y:S01]  /*06e0*/  IMAD.U32 R7, R7, 0x10000, RZ ;  /* 0x0001000007077824 */ /* 0x000fe200078e00ff */
[----:B------:R-:W-:-:S02]  /*06f0*/  FMUL R25, R16, R25 ;  /* 0x0000001910197220 */ /* 0x000fc40000400000 */
[----:B------:R-:W-:Y:S01]  /*0700*/  FMUL R8, R5, R0 ;  /* 0x0000000005087220 */ /* 0x000fe20000400000 */
[----:B------:R-:W-:Y:S01]  /*0710*/  PRMT R0, R3, 0x7632, R0 ;  /* 0x0000763203007816 */ /* 0x000fe20000000000 */
[----:B------:R-:W-:Y:S02]  /*0720*/  FFMA R6, R6, R25, R9 ;  /* 0x0000001906067223 */ /* 0x000fe40000000009 */
[----:B------:R-:W-:Y:S02]  /*0730*/  FFMA R3, R8, 0.044714998453855514526, R5 ;  /* 0x3d37271308037823 */ /* 0x000fe40000000005 */
[----:B------:R-:W-:Y:S01]  /*0740*/  IMAD.U32 R0, R0, 0x10000, RZ ;  /* 0x0001000000007824 */ /* 0x000fe200078e00ff */
[----:B------:R-:W-:Y:S01]  /*0750*/  FMUL R9, R6, R6 ;  /* 0x0000000606097220 */ /* 0x000fe20000400000 */
[----:B------:R-:W-:Y:S02]  /*0760*/  FMUL R3, R3, 0.79788458347320556641 ;  /* 0x3f4c422a03037820 */ /* 0x000fe40000400000 */
[----:B------:R-:W-:Y:S01]  /*0770*/  FFMA R7, R0, R27, R7 ;  /* 0x0000001b00077223 */ /* 0x000fe20000000007 */
[----:B------:R-:W-:Y:S01]  /*0780*/  FMUL R9, R6, R9 ;  /* 0x0000000906097220 */ /* 0x000fe20000400000 */
[----:B------:R-:W-:-:S02]  /*0790*/  FADD.FTZ R28, |R3|, -RZ ;  /* 0x800000ff031c7221 */ /* 0x000fc40000010200 */
[----:B------:R-:W-:Y:S01]  /*07a0*/  FMUL R8, R7, R7 ;  /* 0x0000000707087220 */ /* 0x000fe20000400000 */
[----:B------:R-:W-:Y:S02]  /*07b0*/  FFMA R9, R9, 0.044714998453855514526, R6 ;  /* 0x3d37271309097823 */ /* 0x000fe40000000006 */
[----:B------:R-:W-:Y:S01]  /*07c0*/  FSETP.GE.AND P0, PT, R28, 0.60000002384185791016, PT ;  /* 0x3f19999a1c00780b */ /* 0x000fe20003f06000 */
[----:B------:R-:W-:-:S12]  /*07d0*/  FMUL R8, R7, R8 ;  /* 0x0000000807087220 */ /* 0x000fd80000400000 */
[----:B------:R-:W-:Y:S05]  /*07e0*/  @!P0 BRA `(.L_x_4) ;  /* 0x000000a000008947 */ /* 0x000fea0003800000 */
[C---:B------:R-:W-:Y:S01]  /*07f0*/  FMUL R0, R28.reuse, 2.8853900432586669922 ;  /* 0x4038aa3b1c007820 */ /* 0x040fe20000400000 */
[----:B------:R-:W-:Y:S02]  /*0800*/  MOV R26, 0x3f800000 ;  /* 0x3f800000001a7802 */ /* 0x000fe40000000f00 */
[----:B------:R-:W-:-:S03]  /*0810*/  FSETP.GE.AND P0, PT, R28, 9.010913848876953125, PT ;  /* 0x41102cb41c00780b */ /* 0x000fc60003f06000 */
[----:B------:R-:W0:Y:S02]  /*0820*/  MUFU.EX2 R0, R0 ;  /* 0x0000000000007308 */ /* 0x000e240000000800 */
[----:B0-----:R-:W-:-:S06]  /*0830*/  FADD R25, R0, 1 ;  /* 0x3f80000000197421 */ /* 0x001fcc0000000000 */
[----:B------:R-:W0:Y:S02]  /*0840*/  MUFU.RCP R25, R25 ;  /* 0x0000001900197308 */ /* 0x000e240000001000 */
[----:B0-----:R-:W-:-:S05]  /*0850*/  FFMA.FTZ R26, R25, -2, R26 ;  /* 0xc0000000191a7823 */ /* 0x001fca000001001a */
[----:B------:R-:W-:-:S04]  /*0860*/  FSEL R26, R26, 1, !P0 ;  /* 0x3f8000001a1a7808 */ /* 0x000fc80004000000 */
[----:B------:R-:W-:Y:S01]  /*0870*/  LOP3.LUT R3, R26, 0x80000000, R3, 0xf8, !PT ;  /* 0x800000001a037812 */ /* 0x000fe200078ef803 */
[----:B------:R-:W-:Y:S05]  /*0880*/  BRA `(.L_x_5) ;  /* 0x0000007000007947 */ /* 0x000fea0003800000 */
.L_x_4:
[----:B------:R-:W-:Y:S01]  /*0890*/  IMAD.MOV.U32 R0, RZ, RZ, 0x3c80f082 ;  /* 0x3c80f082ff007424 */ /* 0x000fe200078e00ff */
[----:B------:R-:W-:-:S04]  /*08a0*/  FMUL R25, R3, R3 ;  /* 0x0000000303197220 */ /* 0x000fc80000400000 */
[----:B------:R-:W-:-:S04]  /*08b0*/  FFMA.FTZ R0, R25, R0, -0.052303962409496307373 ;  /* 0xbd563cae19007423 */ /* 0x000fc80000010000 */
[----:B------:R-:W-:-:S04]  /*08c0*/  FFMA.FTZ R0, R25, R0, 0.1331529766321182251 ;  /* 0x3e08594119007423 */ /* 0x000fc80000010000 */
[----:B------:R-:W-:-:S04]  /*08d0*/  FFMA.FTZ R0, R25, R0, -0.33332768082618713379 ;  /* 0xbeaaa9ed19007423 */ /* 0x000fc80000010000 */
[----:B------:R-:W-:-:S04]  /*08e0*/  FFMA.FTZ R0, R25, R0, RZ ;  /* 0x0000000019007223 */ /* 0x000fc800000100ff */
[----:B------:R-:W-:Y:S02]  /*08f0*/  FFMA.FTZ R3, R3, R0, R3 ;  /* 0x0000000003037223 */ /* 0x000fe40000010003 */
.L_x_5:
[----:B------:R-:W-:Y:S05]  /*0900*/  BSYNC B0 ;  /* 0x0000000000007941 */ /* 0x000fea0003800000 */
.L_x_3:
[----:B------:R-:W-:Y:S01]  /*0910*/  FMUL R9, R9, 0.79788458347320556641 ;  /* 0x3f4c422a09097820 */ /* 0x000fe20000400000 */
[----:B------:R-:W-:Y:S01]  /*0920*/  BSSY B0, `(.L_x_6) ;  /* 0x0000016000007945 */ /* 0x000fe20003800000 */
[----:B------:R-:W-:Y:S02]  /*0930*/  FFMA R8, R8, 0.044714998453855514526, R7 ;  /* 0x3d37271308087823 */ /* 0x000fe40000000007 */
[----:B------:R-:W-:-:S05]  /*0940*/  FADD.FTZ R27, |R9|, -RZ ;  /* 0x800000ff091b7221 */ /* 0x000fca0000010200 */
[----:B------:R-:W-:-:S13]  /*0950*/  FSETP.GE.AND P0, PT, R27, 0.60000002384185791016, PT ;  /* 0x3f19999a1b00780b */ /* 0x000fda0003f06000 */
        /* <DEDUP_REMOVED lines=11> */
.L_x_7:
[----:B------:R-:W-:Y:S01]  /*0a10*/  MOV R0, 0x3c80f082 ;  /* 0x3c80f08200007802 */ /* 0x000fe20000000f00 */
[----:B------:R-:W-:-:S04]  /*0a20*/  FMUL R25, R9, R9 ;  /* 0x0000000909197220 */ /* 0x000fc80000400000 */
[----:B------:R-:W-:-:S04]  /*0a30*/  FFMA.FTZ R0, R25, R0, -0.052303962409496307373 ;  /* 0xbd563cae19007423 */ /* 0x000fc80000010000 */
[----:B------:R-:W-:-:S04]  /*0a40*/  FFMA.FTZ R0, R25, R0, 0.1331529766321182251 ;  /* 0x3e08594119007423 */ /* 0x000fc80000010000 */
[----:B------:R-:W-:-:S04]  /*0a50*/  FFMA.FTZ R0, R25, R0, -0.33332768082618713379 ;  /* 0xbeaaa9ed19007423 */ /* 0x000fc80000010000 */
[----:B------:R-:W-:-:S04]  /*0a60*/  FFMA.FTZ R0, R25, R0, RZ ;  /* 0x0000000019007223 */ /* 0x000fc800000100ff */
[----:B------:R-:W-:Y:S02]  /*0a70*/  FFMA.FTZ R27, R9, R0, R9 ;  /* 0x00000000091b7223 */ /* 0x000fe40000010009 */
.L_x_8:
[----:B------:R-:W-:Y:S05]  /*0a80*/  BSYNC B0 ;  /* 0x0000000000007941 */ /* 0x000fea0003800000 */
.L_x_6:
[----:B------:R-:W-:Y:S01]  /*0a90*/  FMUL R29, R8, 0.79788458347320556641 ;  /* 0x3f4c422a081d7820 */ /* 0x000fe20000400000 */
[----:B------:R-:W-:Y:S01]  /*0aa0*/  BSSY B0, `(.L_x_9) ;  /* 0x000001a000007945 */ /* 0x000fe20003800000 */
[----:B------:R-:W-:Y:S01]  /*0ab0*/  SHF.R.S32.HI R26, RZ, 0x1f, R11 ;  /* 0x0000001fff1a7819 */ /* 0x000fe2000001140b */
[----:B------:R-:W-:Y:S01]  /*0ac0*/  FMUL R28, R5, 0.5 ;  /* 0x3f000000051c7820 */ /* 0x000fe20000400000 */
[----:B------:R-:W-:Y:S01]  /*0ad0*/  FADD.FTZ R32, |R29|, -RZ ;  /* 0x800000ff1d207221 */ /* 0x000fe20000010200 */
[----:B------:R-:W-:Y:S01]  /*0ae0*/  FMUL R25, R4, 0.5 ;  /* 0x3f00000004197820 */ /* 0x000fe20000400000 */
[----:B------:R-:W-:Y:S01]  /*0af0*/  FMUL R9, R7, 0.5 ;  /* 0x3f00000007097820 */ /* 0x000fe20000400000 */
[----:B------:R-:W-:Y:S02]  /*0b00*/  FMUL R8, R6, 0.5 ;  /* 0x3f00000006087820 */ /* 0x000fe40000400000 */
        /* <DEDUP_REMOVED lines=12> */
.L_x_10:
[----:B------:R-:W-:Y:S01]  /*0bd0*/  IMAD.MOV.U32 R0, RZ, RZ, 0x3c80f082 ;  /* 0x3c80f082ff007424 */ /* 0x000fe200078e00ff */
[----:B------:R-:W-:-:S04]  /*0be0*/  FMUL R31, R29, R29 ;  /* 0x0000001d1d1f7220 */ /* 0x000fc80000400000 */
[----:B------:R-:W-:-:S04]  /*0bf0*/  FFMA.FTZ R0, R31, R0, -0.052303962409496307373 ;  /* 0xbd563cae1f007423 */ /* 0x000fc80000010000 */
[----:B------:R-:W-:-:S04]  /*0c00*/  FFMA.FTZ R0, R31, R0, 0.1331529766321182251 ;  /* 0x3e0859411f007423 */ /* 0x000fc80000010000 */
[----:B------:R-:W-:-:S04]  /*0c10*/  FFMA.FTZ R0, R31, R0, -0.33332768082618713379 ;  /* 0xbeaaa9ed1f007423 */ /* 0x000fc80000010000 */
[----:B------:R-:W-:-:S04]  /*0c20*/  FFMA.FTZ R0, R31, R0, RZ ;  /* 0x000000001f007223 */ /* 0x000fc800000100ff */
[----:B------:R-:W-:Y:S02]  /*0c30*/  FFMA.FTZ R29, R0, R29, R29 ;  /* 0x0000001d001d7223 */ /* 0x000fe4000001001d */
.L_x_11:
[----:B------:R-:W-:Y:S05]  /*0c40*/  BSYNC B0 ;  /* 0x0000000000007941 */ /* 0x000fea0003800000 */
.L_x_9:
[----:B------:R-:W-:Y:S01]  /*0c50*/  FADD R0, R2, 1 ;  /* 0x3f80000002007421 */ /* 0x000fe20000000000 */
[----:B------:R-:W-:Y:S01]  /*0c60*/  FADD R3, R3, 1 ;  /* 0x3f80000003037421 */ /* 0x000fe20000000000 */
[----:B------:R-:W-:Y:S01]  /*0c70*/  FADD R30, R29, 1 ;  /* 0x3f8000001d1e7421 */ /* 0x000fe20000000000 */
[----:B------:R-:W-:Y:S01]  /*0c80*/  FADD R27, R27, 1 ;  /* 0x3f8000001b1b7421 */ /* 0x000fe20000000000 */
[----:B------:R-:W-:Y:S01]  /*0c90*/  FMUL R25, R0, R25 ;  /* 0x0000001900197220 */ /* 0x000fe20000400000 */
[----:B------:R-:W-:Y:S01]  /*0ca0*/  FMUL R28, R3, R28 ;  /* 0x0000001c031c7220 */ /* 0x000fe20000400000 */
[----:B------:R-:W-:Y:S01]  /*0cb0*/  FMUL R30, R30, R9 ;  /* 0x000000091e1e7220 */ /* 0x000fe20000400000 */
[----:B------:R-:W-:Y:S01]  /*0cc0*/  LEA R2, P0, R11, c[0x0][0x188], 0x2 ;  /* 0x000062000b027a11 */ /* 0x000fe200078010ff */
[----:B------:R-:W-:Y:S01]  /*0cd0*/  FMUL R8, R27, R8 ;  /* 0x000000081b087220 */ /* 0x000fe20000400000 */
[----:B------:R-:W-:Y:S02]  /*0ce0*/  FSETP.GEU.AND P4, PT, R18, R25, PT ;  /* 0x000000191200720b */ /* 0x000fe40003f8e000 */
[----:B------:R-:W-:-:S02]  /*0cf0*/  FSETP.GEU.AND P3, PT, R24, R28, PT ;  /* 0x0000001c1800720b */ /* 0x000fc40003f6e000 */
[C---:B------:R-:W-:Y:S02]  /*0d00*/  FSETP.NAN.AND P2, PT, R18.reuse, R18, PT ;  /* 0x000000121200720b */ /* 0x040fe40003f48000 */
[----:B------:R-:W-:Y:S02]  /*0d10*/  FSEL R9, R18, R25, !P4 ;  /* 0x0000001912097208 */ /* 0x000fe40006000000 */
[----:B------:R-:W-:Y:S02]  /*0d20*/  FSETP.GEU.AND P5, PT, R19, R30, PT ;  /* 0x0000001e1300720b */ /* 0x000fe40003fae000 */
[----:B------:R-:W-:Y:S02]  /*0d30*/  LEA.HI.X R3, R11, c[0x0][0x18c], R26, 0x2, P0 ;  /* 0x000063000b037a11 */ /* 0x000fe400000f141a */
[C---:B------:R-:W-:Y:S02]  /*0d40*/  FSETP.NAN.AND P0, PT, R24.reuse, R24, PT ;  /* 0x000000181800720b */ /* 0x040fe40003f08000 */
[----:B------:R-:W-:Y:S01]  /*0d50*/  FSEL R11, R24, R28, !P3 ;  /* 0x0000001c180b7208 */ /* 0x000fe20005800000 */
[----:B------:R0:W-:Y:S01]  /*0d60*/  @!P1 STG.E.128 [R2.64], R4 ;  /* 0x0000000402009986 */ /* 0x0001e2000c101d06 */
[----:B------:R-:W-:-:S02]  /*0d70*/  @!P1 FSEL R18, R18, R9, P2 ;  /* 0x0000000912129208 */ /* 0x000fc40001000000 */
[----:B------:R-:W-:Y:S02]  /*0d80*/  FSETP.GEU.AND P3, PT, R20, R8, PT ;  /* 0x000000081400720b */ /* 0x000fe40003f6e000 */
[C---:B------:R-:W-:Y:S02]  /*0d90*/  FSETP.NAN.AND P2, PT, R19.reuse, R19, PT ;  /* 0x000000131300720b */ /* 0x040fe40003f48000 */
[----:B------:R-:W-:Y:S02]  /*0da0*/  FSEL R0, R19, R30, !P5 ;  /* 0x0000001e13007208 */ /* 0x000fe40006800000 */
[----:B------:R-:W-:Y:S02]  /*0db0*/  @!P1 FSEL R24, R24, R11, P0 ;  /* 0x0000000b18189208 */ /* 0x000fe40000000000 */
[C---:B------:R-:W-:Y:S02]  /*0dc0*/  FSETP.NAN.AND P0, PT, R20.reuse, R20, PT ;  /* 0x000000141400720b */ /* 0x040fe40003f08000 */
[----:B------:R-:W-:-:S02]  /*0dd0*/  FSEL R9, R20, R8, !P3 ;  /* 0x0000000814097208 */ /* 0x000fc40005800000 */
[----:B------:R-:W-:Y:S02]  /*0de0*/  @!P1 FSEL R19, R19, R0, P2 ;  /* 0x0000000013139208 */ /* 0x000fe40001000000 */
[----:B------:R-:W-:Y:S02]  /*0df0*/  FSETP.GT.AND P4, PT, R23, R28, PT ;  /* 0x0000001c1700720b */ /* 0x000fe40003f84000 */
[----:B------:R-:W-:Y:S02]  /*0e00*/  FSETP.GT.AND P2, PT, R17, R8, PT ;  /* 0x000000081100720b */ /* 0x000fe40003f44000 */
[----:B------:R-:W-:Y:S02]  /*0e10*/  @!P1 FSEL R20, R20, R9, P0 ;  /* 0x0000000914149208 */ /* 0x000fe40000000000 */
[----:B------:R-:W-:Y:S02]  /*0e20*/  FSEL R28, R23, R28, P4 ;  /* 0x0000001c171c7208 */ /* 0x000fe40002000000 */
[----:B------:R-:W-:-:S02]  /*0e30*/  FSETP.NAN.AND P0, PT, R17, R17, PT ;  /* 0x000000111100720b */ /* 0x000fc40003f08000 */
[C---:B------:R-:W-:Y:S02]  /*0e40*/  FSEL R8, R17.reuse, R8, P2 ;  /* 0x0000000811087208 */ /* 0x040fe40001000000 */
[CC--:B------:R-:W-:Y:S02]  /*0e50*/  FSETP.GT.AND P4, PT, R22.reuse, R25.reuse, PT ;  /* 0x000000191600720b */ /* 0x0c0fe40003f84000 */
[----:B------:R-:W-:Y:S02]  /*0e60*/  @!P1 FSEL R17, R17, R8, P0 ;  /* 0x0000000811119208 */ /* 0x000fe40000000000 */
[C---:B------:R-:W-:Y:S02]  /*0e70*/  FSETP.NAN.AND P0, PT, R22.reuse, R22, PT ;  /* 0x000000161600720b */ /* 0x040fe40003f08000 */
[----:B------:R-:W-:Y:S02]  /*0e80*/  FSEL R25, R22, R25, P4 ;  /* 0x0000001916197208 */ /* 0x000fe40002000000 */
[----:B------:R-:W-:-:S02]  /*0e90*/  FSETP.NAN.AND P3, PT, R23, R23, PT ;  /* 0x000000171700720b */ /* 0x000fc40003f68000 */
[----:B------:R-:W-:Y:S02]  /*0ea0*/  @!P1 FSEL R22, R22, R25, P0 ;  /* 0x0000001916169208 */ /* 0x000fe40000000000 */
[----:B------:R-:W-:Y:S02]  /*0eb0*/  PLOP3.LUT P0, PT, PT, PT, UP0, 0x40, 0x0 ;  /* 0x000000000000781c */ /* 0x000fe40003f0e808 */
[----:B------:R-:W-:Y:S02]  /*0ec0*/  @!P1 FSEL R23, R23, R28, P3 ;  /* 0x0000001c17179208 */ /* 0x000fe40001800000 */
[CC--:B------:R-:W-:Y:S02]  /*0ed0*/  FSETP.GT.AND P3, PT, R21.reuse, R30.reuse, PT ;  /* 0x0000001e1500720b */ /* 0x0c0fe40003f64000 */
[C---:B------:R-:W-:Y:S02]  /*0ee0*/  FSETP.NAN.AND P2, PT, R21.reuse, R21, PT ;  /* 0x000000151500720b */ /* 0x040fe40003f48000 */
[----:B------:R-:W-:-:S02]  /*0ef0*/  FSEL R30, R21, R30, P3 ;  /* 0x0000001e151e7208 */ /* 0x000fc40001800000 */
[----:B------:R-:W-:Y:S02]  /*0f00*/  IADD3 R12, P3, R12, 0x10, RZ ;  /* 0x000000100c0c7810 */ /* 0x000fe40007f7e0ff */
[----:B------:R-:W-:Y:S02]  /*0f10*/  @!P1 FSEL R21, R21, R30, P2 ;  /* 0x0000001e15159208 */ /* 0x000fe40001000000 */
[----:B------:R-:W-:Y:S01]  /*0f20*/  IADD3 R14, P2, R14, 0x10, RZ ;  /* 0x000000100e0e7810 */ /* 0x000fe20007f5e0ff */
[----:B------:R-:W-:-:S03]  /*0f30*/  IMAD.X R13, RZ, RZ, R13, P3 ;  /* 0x000000ffff0d7224 */ /* 0x000fc600018e060d */
[----:B------:R-:W-:Y:S01]  /*0f40*/  IADD3.X R15, RZ, R15, RZ, P2, !PT ;  /* 0x0000000fff0f7210 */ /* 0x000fe200017fe4ff */
[----:B0-----:R-:W-:Y:S05]  /*0f50*/  @P0 BRA `(.L_x_12) ;  /* 0xfffff3d000000947 */ /* 0x001fea000383ffff */
[C---:B------:R-:W-:Y:S01]  /*0f60*/  FSETP.NAN.AND P0, PT, R18.reuse, R18, PT ;  /* 0x000000121200720b */ /* 0x040fe20003f08000 */
[----:B------:R-:W0:Y:S01]  /*0f70*/  S2R R6, SR_TID.X ;  /* 0x0000000000067919 */ /* 0x000e220000002100 */
[CC--:B------:R-:W-:Y:S01]  /*0f80*/  FSETP.GEU.AND P2, PT, R18.reuse, R24.reuse, PT ;  /* 0x000000181200720b */ /* 0x0c0fe20003f4e000 */
[----:B------:R-:W-:Y:S01]  /*0f90*/  IMAD.MOV.U32 R11, RZ, RZ, 0x3f800000 ;  /* 0x3f800000ff0b7424 */ /* 0x000fe200078e00ff */
[----:B------:R-:W-:Y:S02]  /*0fa0*/  FSEL R3, R18, R24, P0 ;  /* 0x0000001812037208 */ /* 0x000fe40000000000 */
[----:B------:R-:W-:Y:S02]  /*0fb0*/  FSETP.GT.AND P0, PT, R22, R23, PT ;  /* 0x000000171600720b */ /* 0x000fe40003f04000 */
[----:B------:R-:W-:Y:S02]  /*0fc0*/  FSEL R3, R18, R3, !P2 ;  /* 0x0000000312037208 */ /* 0x000fe40005000000 */
[----:B------:R-:W-:-:S02]  /*0fd0*/  FSETP.NAN.AND P2, PT, R22, R22, PT ;  /* 0x000000161600720b */ /* 0x000fc40003f48000 */
[----:B------:R-:W-:Y:S02]  /*0fe0*/  FSETP.GEU.AND P3, PT, R3, R20, PT ;  /* 0x000000140300720b */ /* 0x000fe40003f6e000 */
[----:B------:R-:W-:-:S04]  /*0ff0*/  FSEL R23, R22, R23, P2 ;  /* 0x0000001716177208 */ /* 0x000fc80001000000 */
[----:B------:R-:W-:Y:S02]  /*1000*/  FSEL R22, R22, R23, P0 ;  /* 0x0000001716167208 */ /* 0x000fe40000000000 */
[----:B------:R-:W-:Y:S02]  /*1010*/  FSETP.NAN.AND P0, PT, R3, R3, PT ;  /* 0x000000030300720b */ /* 0x000fe40003f08000 */
[----:B------:R-:W-:-:S03]  /*1020*/  FSETP.GT.AND P2, PT, R22, R17, PT ;  /* 0x000000111600720b */ /* 0x000fc60003f44000 */
[----:B------:R-:W-:Y:S02]  /*1030*/  @P3 FSEL R3, R3, R20, P0 ;  /* 0x0000001403033208 */ /* 0x000fe40000000000 */
[----:B------:R-:W-:Y:S02]  /*1040*/  FSETP.NAN.AND P0, PT, R22, R22, PT ;  /* 0x000000161600720b */ /* 0x000fe40003f08000 */
[----:B------:R-:W-:Y:S02]  /*1050*/  FSETP.GEU.AND P3, PT, R3, R19, PT ;  /* 0x000000130300720b */ /* 0x000fe40003f6e000 */
[----:B0-----:R-:W-:-:S04]  /*1060*/  SHF.R.U32.HI R8, RZ, 0x1, R6 ;  /* 0x00000001ff087819 */ /* 0x001fc80000011606 */
[----:B------:R-:W-:Y:S02]  /*1070*/  @!P2 FSEL R22, R22, R17, P0 ;  /* 0x000000111616a208 */ /* 0x000fe40000000000 */
[C---:B------:R-:W-:Y:S02]  /*1080*/  FSETP.NAN.AND P0, PT, R3.reuse, R3, PT ;  /* 0x000000030300720b */ /* 0x040fe40003f08000 */
[----:B------:R-:W-:Y:S02]  /*1090*/  FSETP.GT.AND P2, PT, R22, R21, PT ;  /* 0x000000151600720b */ /* 0x000fe40003f44000 */
[----:B------:R-:W-:Y:S02]  /*10a0*/  SGXT.U32 R8, R8, 0x6 ;  /* 0x000000060808781a */ /* 0x000fe40000000000 */
[----:B------:R-:W-:Y:S02]  /*10b0*/  @P3 FSEL R3, R3, R19, P0 ;  /* 0x0000001303033208 */ /* 0x000fe40000000000 */
[----:B------:R-:W-:-:S03]  /*10c0*/  FSETP.NAN.AND P0, PT, R22, R22, PT ;  /* 0x000000161600720b */ /* 0x000fc60003f08000 */
[----:B------:R-:W0:Y:S04]  /*10d0*/  SHFL.BFLY PT, R0, R3, 0x1, 0x1f ;  /* 0x0c201f0003007f89 */ /* 0x000e2800000e0000 */
[----:B------:R-:W-:Y:S02]  /*10e0*/  @!P2 FSEL R22, R22, R21, P0 ;  /* 0x000000151616a208 */ /* 0x000fe40000000000 */
[C---:B------:R-:W-:Y:S02]  /*10f0*/  FSETP.NAN.AND P0, PT, R3.reuse, R3, PT ;  /* 0x000000030300720b */ /* 0x040fe40003f08000 */
[----:B------:R-:W-:Y:S01]  /*1100*/  FSETP.NAN.AND P2, PT, R22, R22, PT ;  /* 0x000000161600720b */ /* 0x000fe20003f48000 */
[----:B------:R-:W1:Y:S01]  /*1110*/  SHFL.BFLY PT, R5, R22, 0x1, 0x1f ;  /* 0x0c201f0016057f89 */ /* 0x000e6200000e0000 */
[----:B0-----:R-:W-:-:S09]  /*1120*/  FSETP.GEU.AND P3, PT, R3, R0, PT ;  /* 0x000000000300720b */ /* 0x001fd20003f6e000 */
[----:B------:R-:W-:-:S04]  /*1130*/  @!P0 FSEL R3, R3, R0, !P3 ;  /* 0x0000000003038208 */ /* 0x000fc80005800000 */
[C---:B------:R-:W-:Y:S01]  /*1140*/  FSETP.GE.AND P3, PT, R3.reuse, RZ, PT ;  /* 0x000000ff0300720b */ /* 0x040fe20003f66000 */
[----:B------:R0:W-:Y:S04]  /*1150*/  STS [R8.X4], R3 ;  /* 0x0000000308007388 */ /* 0x0001e80000004800 */
[----:B------:R-:W-:Y:S01]  /*1160*/  BAR.SYNC.DEFER_BLOCKING 0x0 ;  /* 0x0000000000007b1d */ /* 0x000fe20000010000 */
[----:B------:R-:W-:Y:S02]  /*1170*/  FSEL R0, R3, RZ, !P3 ;  /* 0x000000ff03007208 */ /* 0x000fe40005800000 */
[----:B-1----:R-:W-:-:S03]  /*1180*/  FSETP.GT.AND P0, PT, R22, R5, PT ;  /* 0x000000051600720b */ /* 0x002fc60003f04000 */
[----:B------:R-:W-:Y:S01]  /*1190*/  FADD R4, RZ, -R0 ;  /* 0x80000000ff047221 */ /* 0x000fe20000000000 */
[----:B------:R-:W-:Y:S01]  /*11a0*/  LOP3.LUT R0, R6, 0x3f, RZ, 0xc0, !PT ;  /* 0x0000003f06007812 */ /* 0x000fe200078ec0ff */
[----:B0-----:R-:W-:Y:S01]  /*11b0*/  IMAD.U32 R3, RZ, RZ, UR4 ;  /* 0x00000004ff037e24 */ /* 0x001fe2000f8e00ff */
[----:B------:R-:W-:Y:S02]  /*11c0*/  @!P2 FSEL R22, R22, R5, P0 ;  /* 0x000000051616a208 */ /* 0x000fe40000000000 */
[----:B------:R-:W-:Y:S02]  /*11d0*/  FSETP.NAN.AND P2, PT, R4, R4, PT ;  /* 0x000000040400720b */ /* 0x000fe40003f48000 */
[----:B------:R-:W-:-:S04]  /*11e0*/  FSETP.GTU.AND P0, PT, R22, RZ, PT ;  /* 0x000000ff1600720b */ /* 0x000fc80003f0c000 */
[----:B------:R-:W-:-:S04]  /*11f0*/  FSEL R7, R22, RZ, P0 ;  /* 0x000000ff16077208 */ /* 0x000fc80000000000 */
[CC--:B------:R-:W-:Y:S01]  /*1200*/  FSETP.GT.AND P0, PT, R4.reuse, R7.reuse, PT ;  /* 0x000000070400720b */ /* 0x0c0fe20003f04000 */
[----:B------:R-:W-:Y:S03]  /*1210*/  LDS R2, [R0.X4] ;  /* 0x0000000000027984 */ /* 0x000fe60000004800 */
[----:B------:R-:W-:Y:S02]  /*1220*/  @!P2 FSEL R4, R4, R7, P0 ;  /* 0x000000070404a208 */ /* 0x000fe40000000000 */
[----:B------:R-:W-:Y:S01]  /*1230*/  MOV R7, 0x2 ;  /* 0x0000000200077802 */ /* 0x000fe20000000f00 */
[----:B------:R-:W-:Y:S02]  /*1240*/  BAR.SYNC.DEFER_BLOCKING 0x0 ;  /* 0x0000000000007b1d */ /* 0x000fe40000010000 */
[----:B------:R-:W-:-:S05]  /*1250*/  FMUL R9, R4, 0.0078740157186985015869 ;  /* 0x3c01020404097820 */ /* 0x000fca0000400000 */
[C---:B------:R-:W-:Y:S02]  /*1260*/  FSETP.GT.AND P0, PT, R9.reuse, 9.9999997473787516356e-06, PT ;  /* 0x3727c5ac0900780b */ /* 0x040fe40003f04000 */
[----:B------:R-:W-:-:S11]  /*1270*/  FSETP.NAN.AND P2, PT, R9, R9, PT ;  /* 0x000000090900720b */ /* 0x000fd60003f48000 */
[----:B------:R-:W-:Y:S02]  /*1280*/  @!P0 FSEL R9, R9, 9.9999997473787516356e-06, P2 ;  /* 0x3727c5ac09098808 */ /* 0x000fe40001000000 */
[----:B------:R-:W-:Y:S01]  /*1290*/  LOP3.LUT P0, RZ, R6, 0x40, RZ, 0xc0, !PT ;  /* 0x0000004006ff7812 */ /* 0x000fe2000780c0ff */
[----:B------:R0:W-:Y:S01]  /*12a0*/  STS [R8.X4], R22 ;  /* 0x0000001608007388 */ /* 0x0001e20000004800 */
[----:B------:R-:W-:Y:S01]  /*12b0*/  LOP3.LUT R6, R3, 0x3f, R6, 0xf8, !PT ;  /* 0x0000003f03067812 */ /* 0x000fe200078ef806 */
[----:B------:R-:W-:Y:S02]  /*12c0*/  IMAD.MOV.U32 R3, RZ, RZ, -0x8 ;  /* 0xfffffff8ff037424 */ /* 0x000fe400078e00ff */
[----:B------:R-:W-:Y:S01]  /*12d0*/  BAR.SYNC.DEFER_BLOCKING 0x0 ;  /* 0x0000000000007b1d */ /* 0x000fe20000010000 */
[----:B------:R-:W-:Y:S02]  /*12e0*/  FSETP.GT.AND P2, PT, |R9|, 8.50705917302346158658e+37, PT ;  /* 0x7e8000000900780b */ /* 0x000fe40003f44200 */
[----:B------:R-:W-:-:S02]  /*12f0*/  ISETP.LT.AND P0, PT, R6, 0x200, !P0 ;  /* 0x000002000600780c */ /* 0x000fc40004701270 */
[----:B------:R-:W-:Y:S02]  /*1300*/  FSETP.GEU.AND P3, PT, |R9|, 1.175494350822287508e-38, PT ;  /* 0x008000000900780b */ /* 0x000fe40003f6e200 */
[----:B------:R-:W-:Y:S02]  /*1310*/  FSEL R11, R11, 0.25, !P2 ;  /* 0x3e8000000b0b7808 */ /* 0x000fe40005000000 */
[----:B0-----:R-:W-:-:S05]  /*1320*/  MOV R8, 0xffffffff ;  /* 0xffffffff00087802 */ /* 0x001fca0000000f00 */
[----:B------:R-:W-:-:S04]  /*1330*/  @P2 FMUL R9, R9, 0.25 ;  /* 0x3e80000009092820 */ /* 0x000fc80000400000 */
[----:B------:R-:W-:Y:S01]  /*1340*/  @!P3 FMUL R9, R9, 16777216 ;  /* 0x4b8000000909b820 */ /* 0x000fe20000400000 */
[----:B------:R-:W-:Y:S01]  /*1350*/  @!P3 FMUL R11, R11, 16777216 ;  /* 0x4b8000000b0bb820 */ /* 0x000fe20000400000 */
[----:B------:R-:W0:Y:S02]  /*1360*/  LDS R5, [R0.X4] ;  /* 0x0000000000057984 */ /* 0x000e240000004800 */
[----:B0-----:R-:W-:Y:S01]  /*1370*/  F2FP.BF16.PACK_AB R2, R5, R2 ;  /* 0x000000020502723e */ /* 0x001fe200000010ff */
[----:B------:R-:W-:-:S03]  /*1380*/  IMAD.WIDE R4, R6, R7, c[0x0][0x190] ;  /* 0x0000640006047625 */ /* 0x000fc600078e0207 */
[----:B------:R-:W-:Y:S01]  /*1390*/  PRMT R0, R2, 0x7610, R0 ;  /* 0x0000761002007816 */ /* 0x000fe20000000000 */
[----:B------:R-:W-:Y:S01]  /*13a0*/  IMAD.WIDE R6, R6, R7, c[0x0][0x198] ;  /* 0x0000660006067625 */ /* 0x000fe200078e0207 */
[----:B------:R-:W-:Y:S02]  /*13b0*/  PRMT R12, R2, 0x7632, R12 ;  /* 0x00007632020c7816 */ /* 0x000fe4000000000c */
[----:B------:R-:W0:Y:S01]  /*13c0*/  MUFU.RCP R2, R9 ;  /* 0x0000000900027308 */ /* 0x000e220000001000 */
[----:B------:R1:W-:Y:S04]  /*13d0*/  @P0 STG.E.U16 [R4.64], R0 ;  /* 0x0000000004000986 */ /* 0x0003e8000c101506 */
[----:B------:R1:W-:Y:S01]  /*13e0*/  @P0 STG.E.U16 [R6.64], R12 ;  /* 0x0000000c06000986 */ /* 0x0003e2000c101506 */
[----:B0-----:R-:W-:-:S03]  /*13f0*/  FMUL R2, R2, R11 ;  /* 0x0000000b02027220 */ /* 0x001fc60000400000 */
.L_x_25:
[----:B------:R-:W-:Y:S01]  /*1400*/  IADD3 R9, R10, 0x8, R3 ;  /* 0x000000080a097810 */ /* 0x000fe20007ffe003 */
[----:B-1----:R-:W-:Y:S01]  /*1410*/  IMAD.MOV.U32 R12, RZ, RZ, 0x4 ;  /* 0x00000004ff0c7424 */ /* 0x002fe200078e00ff */
[----:B0-----:R-:W-:Y:S01]  /*1420*/  CS2R R4, SRZ ;  /* 0x0000000000047805 */ /* 0x001fe2000001ff00 */
[----:B------:R-:W-:-:S02]  /*1430*/  CS2R R6, SRZ ;  /* 0x0000000000067805 */ /* 0x000fc4000001ff00 */
[----:B------:R-:W-:-:S05]  /*1440*/  IMAD.WIDE R12, R9, R12, c[0x0][0x188] ;  /* 0x00006200090c7625 */ /* 0x000fca00078e020c */
[----:B------:R-:W2:Y:S01]  /*1450*/  @!P1 LDG.E.EF.128 R4, [R12.64] ;  /* 0x000000060c049981 */ /* 0x000ea2000c0e1d00 */
[----:B------:R-:W-:Y:S01]  /*1460*/  BSSY B0, `(.L_x_13) ;  /* 0x0000019000007945 */ /* 0x000fe20003800000 */
[----:B--2---:R-:W-:-:S04]  /*1470*/  FMUL R11, R4, R4 ;  /* 0x00000004040b7220 */ /* 0x004fc80000400000 */
[----:B------:R-:W-:-:S04]  /*1480*/  FMUL R11, R11, R4 ;  /* 0x000000040b0b7220 */ /* 0x000fc80000400000 */
[----:B------:R-:W-:-:S04]  /*1490*/  FFMA R11, R11, 0.044714998453855514526, R4 ;  /* 0x3d3727130b0b7823 */ /* 0x000fc80000000004 */
[----:B------:R-:W-:-:S04]  /*14a0*/  FMUL R14, R11, 0.79788458347320556641 ;  /* 0x3f4c422a0b0e7820 */ /* 0x000fc80000400000 */
[----:B------:R-:W-:-:S05]  /*14b0*/  FADD.FTZ R15, |R14|, -RZ ;  /* 0x800000ff0e0f7221 */ /* 0x000fca0000010200 */
[----:B------:R-:W-:-:S13]  /*14c0*/  FSETP.GE.AND P0, PT, R15, 0.60000002384185791016, PT ;  /* 0x3f19999a0f00780b */ /* 0x000fda0003f06000 */
        /* <DEDUP_REMOVED lines=11> */
.L_x_14:
[----:B------:R-:W-:Y:S01]  /*1580*/  IMAD.MOV.U32 R0, RZ, RZ, 0x3c80f082 ;  /* 0x3c80f082ff007424 */ /* 0x000fe200078e00ff */
[----:B------:R-:W-:-:S04]  /*1590*/  FMUL R11, R14, R14 ;  /* 0x0000000e0e0b7220 */ /* 0x000fc80000400000 */
[----:B------:R-:W-:-:S04]  /*15a0*/  FFMA.FTZ R0, R11, R0, -0.052303962409496307373 ;  /* 0xbd563cae0b007423 */ /* 0x000fc80000010000 */
[----:B------:R-:W-:-:S04]  /*15b0*/  FFMA.FTZ R0, R11, R0, 0.1331529766321182251 ;  /* 0x3e0859410b007423 */ /* 0x000fc80000010000 */
[----:B------:R-:W-:-:S04]  /*15c0*/  FFMA.FTZ R0, R11, R0, -0.33332768082618713379 ;  /* 0xbeaaa9ed0b007423 */ /* 0x000fc80000010000 */
[----:B------:R-:W-:-:S04]  /*15d0*/  FFMA.FTZ R0, R11, R0, RZ ;  /* 0x000000000b007223 */ /* 0x000fc800000100ff */
[----:B------:R-:W-:Y:S02]  /*15e0*/  FFMA.FTZ R11, R14, R0, R14 ;  /* 0x000000000e0b7223 */ /* 0x000fe4000001000e */
.L_x_15:
[----:B------:R-:W-:Y:S05]  /*15f0*/  BSYNC B0 ;  /* 0x0000000000007941 */ /* 0x000fea0003800000 */
.L_x_13:
[-C--:B------:R-:W-:Y:S01]  /*1600*/  FMUL R0, R5, R5.reuse ;  /* 0x0000000505007220 */ /* 0x080fe20000400000 */
[-C--:B------:R-:W-:Y:S01]  /*1610*/  FMUL R13, R6, R6.reuse ;  /* 0x00000006060d7220 */ /* 0x080fe20000400000 */
[----:B------:R-:W-:Y:S02]  /*1620*/  BSSY B0, `(.L_x_16) ;  /* 0x000001c000007945 */ /* 0x000fe40003800000 */
[----:B------:R-:W-:Y:S01]  /*1630*/  FMUL R0, R0, R5 ;  /* 0x0000000500007220 */ /* 0x000fe20000400000 */
[----:B------:R-:W-:-:S03]  /*1640*/  FMUL R13, R13, R6 ;  /* 0x000000060d0d7220 */ /* 0x000fc60000400000 */
[----:B------:R-:W-:Y:S01]  /*1650*/  FFMA R0, R0, 0.044714998453855514526, R5 ;  /* 0x3d37271300007823 */ /* 0x000fe20000000005 */
[----:B------:R-:W-:-:S03]  /*1660*/  FFMA R15, R13, 0.044714998453855514526, R6 ;  /* 0x3d3727130d0f7823 */ /* 0x000fc60000000006 */
[----:B------:R-:W-:Y:S01]  /*1670*/  FMUL R17, R0, 0.79788458347320556641 ;  /* 0x3f4c422a00117820 */ /* 0x000fe20000400000 */
[----:B------:R-:W-:-:S03]  /*1680*/  FMUL R0, R7, R7 ;  /* 0x0000000707007220 */ /* 0x000fc60000400000 */
[----:B------:R-:W-:Y:S01]  /*1690*/  FADD.FTZ R16, |R17|, -RZ ;  /* 0x800000ff11107221 */ /* 0x000fe20000010200 */
[----:B------:R-:W-:-:S04]  /*16a0*/  FMUL R14, R0, R7 ;  /* 0x00000007000e7220 */ /* 0x000fc80000400000 */
        /* <DEDUP_REMOVED lines=12> */
.L_x_17:
[----:B------:R-:W-:Y:S01]  /*1770*/  IMAD.MOV.U32 R0, RZ, RZ, 0x3c80f082 ;  /* 0x3c80f082ff007424 */ /* 0x000fe200078e00ff */
[----:B------:R-:W-:-:S04]  /*1780*/  FMUL R13, R17, R17 ;  /* 0x00000011110d7220 */ /* 0x000fc80000400000 */
[----:B------:R-:W-:-:S04]  /*1790*/  FFMA.FTZ R0, R13, R0, -0.052303962409496307373 ;  /* 0xbd563cae0d007423 */ /* 0x000fc80000010000 */
[----:B------:R-:W-:-:S04]  /*17a0*/  FFMA.FTZ R0, R13, R0, 0.1331529766321182251 ;  /* 0x3e0859410d007423 */ /* 0x000fc80000010000 */
[----:B------:R-:W-:-:S04]  /*17b0*/  FFMA.FTZ R0, R13, R0, -0.33332768082618713379 ;  /* 0xbeaaa9ed0d007423 */ /* 0x000fc80000010000 */
[----:B------:R-:W-:-:S04]  /*17c0*/  FFMA.FTZ R0, R13, R0, RZ ;  /* 0x000000000d007223 */ /* 0x000fc800000100ff */
[----:B------:R-:W-:Y:S02]  /*17d0*/  FFMA.FTZ R12, R17, R0, R17 ;  /* 0x00000000110c7223 */ /* 0x000fe40000010011 */
.L_x_18:
[----:B------:R-:W-:Y:S05]  /*17e0*/  BSYNC B0 ;  /* 0x0000000000007941 */ /* 0x000fea0003800000 */
.L_x_16:
[----:B------:R-:W-:Y:S01]  /*17f0*/  FMUL R16, R15, 0.79788458347320556641 ;  /* 0x3f4c422a0f107820 */ /* 0x000fe20000400000 */
[----:B------:R-:W-:Y:S01]  /*1800*/  BSSY B0, `(.L_x_19) ;  /* 0x0000016000007945 */ /* 0x000fe20003800000 */
[----:B------:R-:W-:Y:S02]  /*1810*/  FFMA R15, R14, 0.044714998453855514526, R7 ;  /* 0x3d3727130e0f7823 */ /* 0x000fe40000000007 */
        /* <DEDUP_REMOVED lines=13> */
.L_x_20:
[----:B------:R-:W-:Y:S01]  /*18f0*/  IMAD.MOV.U32 R0, RZ, RZ, 0x3c80f082 ;  /* 0x3c80f082ff007424 */ /* 0x000fe200078e00ff */
[----:B------:R-:W-:-:S04]  /*1900*/  FMUL R13, R16, R16 ;  /* 0x00000010100d7220 */ /* 0x000fc80000400000 */
[----:B------:R-:W-:-:S04]  /*1910*/  FFMA.FTZ R0, R13, R0, -0.052303962409496307373 ;  /* 0xbd563cae0d007423 */ /* 0x000fc80000010000 */
[----:B------:R-:W-:-:S04]  /*1920*/  FFMA.FTZ R0, R13, R0, 0.1331529766321182251 ;  /* 0x3e0859410d007423 */ /* 0x000fc80000010000 */
[----:B------:R-:W-:-:S04]  /*1930*/  FFMA.FTZ R0, R13, R0, -0.33332768082618713379 ;  /* 0xbeaaa9ed0d007423 */ /* 0x000fc80000010000 */
[----:B------:R-:W-:-:S04]  /*1940*/  FFMA.FTZ R0, R13, R0, RZ ;  /* 0x000000000d007223 */ /* 0x000fc800000100ff */
[----:B------:R-:W-:Y:S02]  /*1950*/  FFMA.FTZ R13, R16, R0, R16 ;  /* 0x00000000100d7223 */ /* 0x000fe40000010010 */
.L_x_21:
[----:B------:R-:W-:Y:S05]  /*1960*/  BSYNC B0 ;  /* 0x0000000000007941 */ /* 0x000fea0003800000 */
.L_x_19:
[----:B------:R-:W-:Y:S01]  /*1970*/  FMUL R17, R15, 0.79788458347320556641 ;  /* 0x3f4c422a0f117820 */ /* 0x000fe20000400000 */
[----:B------:R-:W-:Y:S01]  /*1980*/  BSSY B0, `(.L_x_22) ;  /* 0x0000019000007945 */ /* 0x000fe20003800000 */
[----:B------:R-:W-:Y:S01]  /*1990*/  FMUL R4, R4, 0.5 ;  /* 0x3f00000004047820 */ /* 0x000fe20000400000 */
[----:B------:R-:W-:Y:S01]  /*19a0*/  FMUL R5, R5, 0.5 ;  /* 0x3f00000005057820 */ /* 0x000fe20000400000 */
[----:B------:R-:W-:Y:S01]  /*19b0*/  FADD.FTZ R16, |R17|, -RZ ;  /* 0x800000ff11107221 */ /* 0x000fe20000010200 */
[----:B------:R-:W-:Y:S01]  /*19c0*/  FMUL R14, R6, 0.5 ;  /* 0x3f000000060e7820 */ /* 0x000fe20000400000 */
[----:B------:R-:W-:-:S03]  /*19d0*/  FMUL R15, R7, 0.5 ;  /* 0x3f000000070f7820 */ /* 0x000fc60000400000 */
        /* <DEDUP_REMOVED lines=12> */
.L_x_23:
[----:B------:R-:W-:Y:S01]  /*1aa0*/  IMAD.MOV.U32 R0, RZ, RZ, 0x3c80f082 ;  /* 0x3c80f082ff007424 */ /* 0x000fe200078e00ff */
[----:B------:R-:W-:-:S04]  /*1ab0*/  FMUL R7, R17, R17 ;  /* 0x0000001111077220 */ /* 0x000fc80000400000 */
[----:B------:R-:W-:-:S04]  /*1ac0*/  FFMA.FTZ R0, R7, R0, -0.052303962409496307373 ;  /* 0xbd563cae07007423 */ /* 0x000fc80000010000 */
[----:B------:R-:W-:-:S04]  /*1ad0*/  FFMA.FTZ R0, R7, R0, 0.1331529766321182251 ;  /* 0x3e08594107007423 */ /* 0x000fc80000010000 */
[----:B------:R-:W-:-:S04]  /*1ae0*/  FFMA.FTZ R0, R7, R0, -0.33332768082618713379 ;  /* 0xbeaaa9ed07007423 */ /* 0x000fc80000010000 */
[----:B------:R-:W-:-:S04]  /*1af0*/  FFMA.FTZ R0, R7, R0, RZ ;  /* 0x0000000007007223 */ /* 0x000fc800000100ff */
[----:B------:R-:W-:Y:S02]  /*1b00*/  FFMA.FTZ R0, R0, R17, R17 ;  /* 0x0000001100007223 */ /* 0x000fe40000010011 */
.L_x_24:
[----:B------:R-:W-:Y:S05]  /*1b10*/  BSYNC B0 ;  /* 0x0000000000007941 */ /* 0x000fea0003800000 */
.L_x_22:
[----:B------:R-:W-:Y:S01]  /*1b20*/  FADD R0, R0, 1 ;  /* 0x3f80000000007421 */ /* 0x000fe20000000000 */
[----:B------:R-:W-:Y:S01]  /*1b30*/  FADD R13, R13, 1 ;  /* 0x3f8000000d0d7421 */ /* 0x000fe20000000000 */
[----:B------:R-:W-:Y:S01]  /*1b40*/  FADD R12, R12, 1 ;  /* 0x3f8000000c0c7421 */ /* 0x000fe20000000000 */
[----:B------:R-:W-:Y:S01]  /*1b50*/  FADD R11, R11, 1 ;  /* 0x3f8000000b0b7421 */ /* 0x000fe20000000000 */
[----:B------:R-:W-:Y:S01]  /*1b60*/  FMUL R7, R0, R15 ;  /* 0x0000000f00077220 */ /* 0x000fe20000400000 */
[----:B------:R-:W-:Y:S01]  /*1b70*/  FMUL R13, R13, R14 ;  /* 0x0000000e0d0d7220 */ /* 0x000fe20000400000 */
[----:B------:R-:W-:Y:S01]  /*1b80*/  FMUL R5, R12, R5 ;  /* 0x000000050c057220 */ /* 0x000fe20000400000 */
[----:B------:R-:W-:Y:S01]  /*1b90*/  FMUL R11, R11, R4 ;  /* 0x000000040b0b7220 */ /* 0x000fe20000400000 */
[C---:B------:R-:W-:Y:S01]  /*1ba0*/  FMUL R7, R2.reuse, R7 ;  /* 0x0000000702077220 */ /* 0x040fe20000400000 */
[C---:B------:R-:W-:Y:S01]  /*1bb0*/  FMUL R13, R2.reuse, R13 ;  /* 0x0000000d020d7220 */ /* 0x040fe20000400000 */
[C---:B------:R-:W-:Y:S01]  /*1bc0*/  FMUL R5, R2.reuse, R5 ;  /* 0x0000000502057220 */ /* 0x040fe20000400000 */
[----:B------:R-:W-:-:S03]  /*1bd0*/  FMUL R11, R2, R11 ;  /* 0x0000000b020b7220 */ /* 0x000fc60000400000 */
[----:B------:R-:W0:Y:S08]  /*1be0*/  FRND R7, R7 ;  /* 0x0000000700077307 */ /* 0x000e300000201000 */
[----:B------:R-:W1:Y:S08]  /*1bf0*/  FRND R13, R13 ;  /* 0x0000000d000d7307 */ /* 0x000e700000201000 */
[----:B------:R-:W2:Y:S01]  /*1c00*/  FRND R5, R5 ;  /* 0x0000000500057307 */ /* 0x000ea20000201000 */
[----:B0-----:R-:W-:-:S02]  /*1c10*/  FSETP.GT.AND P2, PT, R7, -127, PT ;  /* 0xc2fe00000700780b */ /* 0x001fc40003f44000 */
[----:B------:R-:W-:-:S05]  /*1c20*/  FSETP.NAN.AND P4, PT, R7, R7, PT ;  /* 0x000000070700720b */ /* 0x000fca0003f88000 */
[----:B------:R-:W0:Y:S01]  /*1c30*/  FRND R11, R11 ;  /* 0x0000000b000b7307 */ /* 0x000e220000201000 */
[----:B-1----:R-:W-:-:S05]  /*1c40*/  FSETP.GT.AND P3, PT, R13, -127, PT ;  /* 0xc2fe00000d00780b */ /* 0x002fca0003f64000 */
[----:B------:R-:W-:Y:S02]  /*1c50*/  @!P2 FSEL R7, R7, -127, P4 ;  /* 0xc2fe00000707a808 */ /* 0x000fe40002000000 */
[----:B--2---:R-:W-:Y:S02]  /*1c60*/  FSETP.GT.AND P0, PT, R5, -127, PT ;  /* 0xc2fe00000500780b */ /* 0x004fe40003f04000 */
[----:B------:R-:W-:Y:S01]  /*1c70*/  FSETP.NAN.AND P4, PT, R13, R13, PT ;  /* 0x0000000d0d00720b */ /* 0x000fe20003f88000 */
[----:B------:R-:W1:Y:S01]  /*1c80*/  F2I.S16.TRUNC.NTZ R6, R7 ;  /* 0x0000000700067305 */ /* 0x000e62000020e900 */
[----:B------:R-:W-:Y:S02]  /*1c90*/  FSETP.GEU.AND P6, PT, R7, 127, PT ;  /* 0x42fe00000700780b */ /* 0x000fe40003fce000 */
[----:B------:R-:W-:Y:S02]  /*1ca0*/  @!P3 FSEL R13, R13, -127, P4 ;  /* 0xc2fe00000d0db808 */ /* 0x000fe40002000000 */
[----:B0-----:R-:W-:-:S02]  /*1cb0*/  FSETP.GT.AND P2, PT, R11, -127, PT ;  /* 0xc2fe00000b00780b */ /* 0x001fc40003f44000 */
[----:B------:R-:W-:Y:S01]  /*1cc0*/  FSETP.NAN.AND P3, PT, R5, R5, PT ;  /* 0x000000050500720b */ /* 0x000fe20003f68000 */
[----:B------:R-:W0:Y:S01]  /*1cd0*/  F2I.S16.TRUNC.NTZ R12, R13 ;  /* 0x0000000d000c7305 */ /* 0x000e22000020e900 */
[----:B------:R-:W-:Y:S02]  /*1ce0*/  FSETP.NAN.AND P5, PT, R7, R7, PT ;  /* 0x000000070700720b */ /* 0x000fe40003fa8000 */
[----:B------:R-:W-:Y:S02]  /*1cf0*/  @!P0 FSEL R5, R5, -127, P3 ;  /* 0xc2fe000005058808 */ /* 0x000fe40001800000 */
[----:B------:R-:W-:Y:S02]  /*1d00*/  FSETP.NAN.AND P0, PT, R11, R11, PT ;  /* 0x0000000b0b00720b */ /* 0x000fe40003f08000 */
[----:B------:R-:W-:Y:S01]  /*1d10*/  FSETP.NAN.AND P4, PT, R13, R13, PT ;  /* 0x0000000d0d00720b */ /* 0x000fe20003f88000 */
[----:B------:R0:W2:Y:S01]  /*1d20*/  F2I.S16.TRUNC.NTZ R0, R5 ;  /* 0x0000000500007305 */ /* 0x0000a2000020e900 */
[----:B-1----:R-:W-:-:S02]  /*1d30*/  LOP3.LUT R6, R6, 0xffff, RZ, 0xc0, !PT ;  /* 0x0000ffff06067812 */ /* 0x002fc400078ec0ff */
[----:B------:R-:W-:Y:S02]  /*1d40*/  @!P2 FSEL R11, R11, -127, P0 ;  /* 0xc2fe00000b0ba808 */ /* 0x000fe40000000000 */
[----:B------:R-:W-:Y:S02]  /*1d50*/  FSETP.GEU.AND P0, PT, R13, 127, PT ;  /* 0x42fe00000d00780b */ /* 0x000fe40003f0e000 */
[----:B------:R-:W-:Y:S01]  /*1d60*/  @P6 SEL R6, R6, 0x7f, P5 ;  /* 0x0000007f06066807 */ /* 0x000fe20002800000 */
[----:B------:R-:W1:Y:S01]  /*1d70*/  F2I.S16.TRUNC.NTZ R4, R11 ;  /* 0x0000000b00047305 */ /* 0x000e62000020e900 */
[C---:B------:R-:W-:Y:S02]  /*1d80*/  FSETP.GEU.AND P2, PT, R5.reuse, 127, PT ;  /* 0x42fe00000500780b */ /* 0x040fe40003f4e000 */
[----:B------:R-:W-:Y:S02]  /*1d90*/  FSETP.NAN.AND P6, PT, R5, R5, PT ;  /* 0x000000050500720b */ /* 0x000fe40003fc8000 */
[----:B0-----:R-:W-:-:S02]  /*1da0*/  LOP3.LUT R5, R12, 0xffff, RZ, 0xc0, !PT ;  /* 0x0000ffff0c057812 */ /* 0x001fc400078ec0ff */
[C---:B------:R-:W-:Y:S02]  /*1db0*/  FSETP.GEU.AND P3, PT, R11.reuse, 127, PT ;  /* 0x42fe00000b00780b */ /* 0x040fe40003f6e000 */
[----:B------:R-:W-:Y:S02]  /*1dc0*/  FSETP.NAN.AND P5, PT, R11, R11, PT ;  /* 0x0000000b0b00720b */ /* 0x000fe40003fa8000 */
[----:B------:R-:W-:Y:S02]  /*1dd0*/  @P0 SEL R5, R5, 0x7f, P4 ;  /* 0x0000007f05050807 */ /* 0x000fe40002000000 */
[----:B--2---:R-:W-:Y:S02]  /*1de0*/  LOP3.LUT R0, R0, 0xffff, RZ, 0xc0, !PT ;  /* 0x0000ffff00007812 */ /* 0x004fe400078ec0ff */
[----:B------:R-:W-:Y:S02]  /*1df0*/  PRMT R6, R5, 0x3340, R6 ;  /* 0x0000334005067816 */ /* 0x000fe40000000006 */
[----:B-1----:R-:W-:-:S02]  /*1e00*/  LOP3.LUT R7, R4, 0xffff, RZ, 0xc0, !PT ;  /* 0x0000ffff04077812 */ /* 0x002fc400078ec0ff */
[C---:B------:R-:W-:Y:S02]  /*1e10*/  IADD3 R4, P0, R9.reuse, c[0x0][0x1a0], RZ ;  /* 0x0000680009047a10 */ /* 0x040fe40007f1e0ff */
[----:B------:R-:W-:Y:S02]  /*1e20*/  @P2 SEL R0, R0, 0x7f, P6 ;  /* 0x0000007f00002807 */ /* 0x000fe40003000000 */
[----:B------:R-:W-:Y:S02]  /*1e30*/  LEA.HI.X.SX32 R5, R9, c[0x0][0x1a4], 0x1, P0 ;  /* 0x0000690009057a11 */ /* 0x000fe400000f0eff */
[----:B------:R-:W-:Y:S02]  /*1e40*/  IADD3 R3, P0, R3, 0x8, RZ ;  /* 0x0000000803037810 */ /* 0x000fe40007f1e0ff */
[----:B------:R-:W-:Y:S02]  /*1e50*/  @P3 SEL R7, R7, 0x7f, P5 ;  /* 0x0000007f07073807 */ /* 0x000fe40002800000 */
[----:B------:R-:W-:-:S02]  /*1e60*/  IADD3.X R8, RZ, R8, RZ, P0, !PT ;  /* 0x00000008ff087210 */ /* 0x000fc400007fe4ff */
[----:B------:R-:W-:Y:S02]  /*1e70*/  ISETP.GE.U32.AND P0, PT, R3, 0x2ff8, PT ;  /* 0x00002ff80300780c */ /* 0x000fe40003f06070 */
[----:B------:R-:W-:Y:S02]  /*1e80*/  PRMT R7, R7, 0x3340, R0 ;  /* 0x0000334007077816 */ /* 0x000fe40000000000 */
[----:B------:R-:W-:Y:S02]  /*1e90*/  ISETP.GE.U32.AND.EX P0, PT, R8, RZ, PT, P0 ;  /* 0x000000ff0800720c */ /* 0x000fe40003f06100 */
[----:B------:R-:W-:-:S05]  /*1ea0*/  PRMT R7, R7, 0x5410, R6 ;  /* 0x0000541007077816 */ /* 0x000fca0000000006 */
[----:B------:R0:W-:Y:S06]  /*1eb0*/  @!P1 STG.E [R4.64], R7 ;  /* 0x0000000704009986 */ /* 0x0001ec000c101906 */
[----:B------:R-:W-:Y:S05]  /*1ec0*/  @P0 EXIT ;  /* 0x000000000000094d */ /* 0x000fea0003800000 */
[----:B------:R-:W-:Y:S05]  /*1ed0*/  BRA `(.L_x_25) ;  /* 0xfffff52000007947 */ /* 0x000fea000383ffff */
.L_x_26:
[----:B------:R-:W-:-:S00]  /*1ee0*/  BRA `(.L_x_26) ;  /* 0xfffffff000007947 */ /* 0x000fc0000383ffff */
[----:B------:R-:W-:-:S00]  /*1ef0*/  NOP ;  /* 0x0000000000007918 */ /* 0x000fc00000000000 */
        /* <DEDUP_REMOVED lines=8> */
.L_x_27:


//--------------------- .nv.global.init           --------------------------
	.section	.nv.global.init,"aw",@progbits
.nv.global.init:
	.type		_$_str,@object
	.size		_$_str,(.L_0 - _$_str)
_$_str:
        /*0000*/ 	.byte	0x5f, 0x5f, 0x43, 0x55, 0x44, 0x41, 0x5f, 0x46, 0x54, 0x5a, 0x00
.L_0:


//--------------------- .nv.shared.triton_red_fused__to_copy_add_amax_amin_clamp_gelu_mul_reciprocal_13 --------------------------
	.section	.nv.shared.triton_red_fused__to_copy_add_amax_amin_clamp_gelu_mul_reciprocal_13,"aw",@nobits
	.sectionflags	@""
	.align	16
